//
// Generated by NVIDIA NVVM Compiler
//
// Compiler Build ID: CL-36424714
// Cuda compilation tools, release 13.0, V13.0.88
// Based on NVVM 20.0.0
//

.version 9.0
.target sm_100
.address_size 64

	// .globl	_Z12matmul_naivePfS_S_iii

.visible .entry _Z12matmul_naivePfS_S_iii(
	.param .u64 .ptr .align 1 _Z12matmul_naivePfS_S_iii_param_0,
	.param .u64 .ptr .align 1 _Z12matmul_naivePfS_S_iii_param_1,
	.param .u64 .ptr .align 1 _Z12matmul_naivePfS_S_iii_param_2,
	.param .u32 _Z12matmul_naivePfS_S_iii_param_3,
	.param .u32 _Z12matmul_naivePfS_S_iii_param_4,
	.param .u32 _Z12matmul_naivePfS_S_iii_param_5
)
{
	.reg .pred 	%p<13>;
	.reg .b32 	%r<41>;
	.reg .b32 	%f<68>;
	.reg .b64 	%rd<53>;

	ld.param.u64 	%rd7, [_Z12matmul_naivePfS_S_iii_param_0];
	ld.param.u64 	%rd8, [_Z12matmul_naivePfS_S_iii_param_1];
	ld.param.u64 	%rd6, [_Z12matmul_naivePfS_S_iii_param_2];
	ld.param.u32 	%r20, [_Z12matmul_naivePfS_S_iii_param_3];
	ld.param.u32 	%r18, [_Z12matmul_naivePfS_S_iii_param_4];
	ld.param.u32 	%r19, [_Z12matmul_naivePfS_S_iii_param_5];
	cvta.to.global.u64 	%rd1, %rd8;
	cvta.to.global.u64 	%rd2, %rd7;
	mov.u32 	%r21, %ntid.y;
	mov.u32 	%r22, %ctaid.y;
	mov.u32 	%r23, %tid.y;
	mad.lo.s32 	%r1, %r21, %r22, %r23;
	mov.u32 	%r24, %ntid.x;
	mov.u32 	%r25, %ctaid.x;
	mov.u32 	%r26, %tid.x;
	mad.lo.s32 	%r2, %r24, %r25, %r26;
	setp.ge.s32 	%p1, %r1, %r20;
	setp.ge.s32 	%p2, %r2, %r19;
	or.pred  	%p3, %p1, %p2;
	@%p3 bra 	$L__BB0_14;
	setp.lt.s32 	%p4, %r18, 1;
	mov.f32 	%f67, 0f00000000;
	@%p4 bra 	$L__BB0_13;
	mul.lo.s32 	%r3, %r18, %r1;
	and.b32  	%r4, %r18, 7;
	setp.lt.u32 	%p5, %r18, 8;
	mov.f32 	%f67, 0f00000000;
	mov.b32 	%r39, 0;
	@%p5 bra 	$L__BB0_5;
	and.b32  	%r39, %r18, 2147483640;
	neg.s32 	%r37, %r39;
	shl.b32 	%r7, %r19, 3;
	mul.wide.u32 	%rd9, %r3, 4;
	add.s64 	%rd10, %rd9, %rd2;
	add.s64 	%rd52, %rd10, 16;
	mov.f32 	%f67, 0f00000000;
	mul.wide.s32 	%rd13, %r19, 4;
	mov.u32 	%r36, %r2;
$L__BB0_4:
	.pragma "nounroll";
	ld.global.f32 	%f17, [%rd52+-16];
	mul.wide.s32 	%rd11, %r36, 4;
	add.s64 	%rd12, %rd1, %rd11;
	ld.global.f32 	%f18, [%rd12];
	fma.rn.f32 	%f19, %f17, %f18, %f67;
	ld.global.f32 	%f20, [%rd52+-12];
	add.s64 	%rd14, %rd12, %rd13;
	ld.global.f32 	%f21, [%rd14];
	fma.rn.f32 	%f22, %f20, %f21, %f19;
	ld.global.f32 	%f23, [%rd52+-8];
	add.s64 	%rd15, %rd14, %rd13;
	ld.global.f32 	%f24, [%rd15];
	fma.rn.f32 	%f25, %f23, %f24, %f22;
	ld.global.f32 	%f26, [%rd52+-4];
	add.s64 	%rd16, %rd15, %rd13;
	ld.global.f32 	%f27, [%rd16];
	fma.rn.f32 	%f28, %f26, %f27, %f25;
	ld.global.f32 	%f29, [%rd52];
	add.s64 	%rd17, %rd16, %rd13;
	ld.global.f32 	%f30, [%rd17];
	fma.rn.f32 	%f31, %f29, %f30, %f28;
	ld.global.f32 	%f32, [%rd52+4];
	add.s64 	%rd18, %rd17, %rd13;
	ld.global.f32 	%f33, [%rd18];
	fma.rn.f32 	%f34, %f32, %f33, %f31;
	ld.global.f32 	%f35, [%rd52+8];
	add.s64 	%rd19, %rd18, %rd13;
	ld.global.f32 	%f36, [%rd19];
	fma.rn.f32 	%f37, %f35, %f36, %f34;
	ld.global.f32 	%f38, [%rd52+12];
	add.s64 	%rd20, %rd19, %rd13;
	ld.global.f32 	%f39, [%rd20];
	fma.rn.f32 	%f67, %f38, %f39, %f37;
	add.s32 	%r37, %r37, 8;
	add.s32 	%r36, %r36, %r7;
	add.s64 	%rd52, %rd52, 32;
	setp.ne.s32 	%p6, %r37, 0;
	@%p6 bra 	$L__BB0_4;
$L__BB0_5:
	setp.eq.s32 	%p7, %r4, 0;
	@%p7 bra 	$L__BB0_13;
	and.b32  	%r13, %r18, 3;
	setp.lt.u32 	%p8, %r4, 4;
	@%p8 bra 	$L__BB0_8;
	add.s32 	%r28, %r39, %r3;
	mul.wide.u32 	%rd21, %r28, 4;
	add.s64 	%rd22, %rd2, %rd21;
	ld.global.f32 	%f41, [%rd22];
	mad.lo.s32 	%r29, %r39, %r19, %r2;
	mul.wide.s32 	%rd23, %r29, 4;
	add.s64 	%rd24, %rd1, %rd23;
	ld.global.f32 	%f42, [%rd24];
	fma.rn.f32 	%f43, %f41, %f42, %f67;
	cvt.u64.u32 	%rd25, %r3;
	cvt.u64.u32 	%rd26, %r39;
	add.s64 	%rd27, %rd26, %rd25;
	shl.b64 	%rd28, %rd27, 2;
	add.s64 	%rd29, %rd2, %rd28;
	ld.global.f32 	%f44, [%rd29+4];
	mul.wide.s32 	%rd30, %r19, 4;
	add.s64 	%rd31, %rd24, %rd30;
	ld.global.f32 	%f45, [%rd31];
	fma.rn.f32 	%f46, %f44, %f45, %f43;
	ld.global.f32 	%f47, [%rd29+8];
	add.s64 	%rd32, %rd31, %rd30;
	ld.global.f32 	%f48, [%rd32];
	fma.rn.f32 	%f49, %f47, %f48, %f46;
	ld.global.f32 	%f50, [%rd29+12];
	add.s64 	%rd33, %rd32, %rd30;
	ld.global.f32 	%f51, [%rd33];
	fma.rn.f32 	%f67, %f50, %f51, %f49;
	add.s32 	%r39, %r39, 4;
$L__BB0_8:
	setp.eq.s32 	%p9, %r13, 0;
	@%p9 bra 	$L__BB0_13;
	setp.eq.s32 	%p10, %r13, 1;
	@%p10 bra 	$L__BB0_11;
	add.s32 	%r30, %r39, %r3;
	mul.wide.u32 	%rd34, %r30, 4;
	add.s64 	%rd35, %rd2, %rd34;
	ld.global.f32 	%f53, [%rd35];
	mad.lo.s32 	%r31, %r39, %r19, %r2;
	mul.wide.s32 	%rd36, %r31, 4;
	add.s64 	%rd37, %rd1, %rd36;
	ld.global.f32 	%f54, [%rd37];
	fma.rn.f32 	%f55, %f53, %f54, %f67;
	cvt.u64.u32 	%rd38, %r3;
	cvt.u64.u32 	%rd39, %r39;
	add.s64 	%rd40, %rd39, %rd38;
	shl.b64 	%rd41, %rd40, 2;
	add.s64 	%rd42, %rd2, %rd41;
	ld.global.f32 	%f56, [%rd42+4];
	mul.wide.s32 	%rd43, %r19, 4;
	add.s64 	%rd44, %rd37, %rd43;
	ld.global.f32 	%f57, [%rd44];
	fma.rn.f32 	%f67, %f56, %f57, %f55;
	add.s32 	%r39, %r39, 2;
$L__BB0_11:
	and.b32  	%r32, %r18, 1;
	setp.eq.b32 	%p11, %r32, 1;
	not.pred 	%p12, %p11;
	@%p12 bra 	$L__BB0_13;
	add.s32 	%r33, %r39, %r3;
	mul.wide.u32 	%rd45, %r33, 4;
	add.s64 	%rd46, %rd2, %rd45;
	ld.global.f32 	%f58, [%rd46];
	mad.lo.s32 	%r34, %r39, %r19, %r2;
	mul.wide.s32 	%rd47, %r34, 4;
	add.s64 	%rd48, %rd1, %rd47;
	ld.global.f32 	%f59, [%rd48];
	fma.rn.f32 	%f67, %f58, %f59, %f67;
$L__BB0_13:
	mad.lo.s32 	%r35, %r19, %r1, %r2;
	cvta.to.global.u64 	%rd49, %rd6;
	mul.wide.s32 	%rd50, %r35, 4;
	add.s64 	%rd51, %rd49, %rd50;
	st.global.f32 	[%rd51], %f67;
$L__BB0_14:
	ret;

}


// ===== COMPILED SASS (sm_100) =====

	.target	sm_100

	.elftype	@"ET_EXEC"


//--------------------- .note.nv.tkinfo           --------------------------
	.section	.note.nv.tkinfo,"",@"SHT_NOTE"
	.sectionflags	@"SHF_NOTE_NV_TKINFO"
	.tkinfo
        /*0018*/ 	.word	0x00000002
        /*0030*/ 	.string	""
        /*0030*/ 	.string	"ptxas"
        /*0030*/ 	.string	"Cuda compilation tools, release 13.0, V13.0.88"
        /*0030*/ 	.string	"Build cuda_13.0.r13.0/compiler.36424714_0"
        /*0030*/ 	.string	"-arch sm_100 -m 64 "



//--------------------- .note.nv.cuinfo           --------------------------
	.section	.note.nv.cuinfo,"",@"SHT_NOTE"
	.sectionflags	@"SHF_NOTE_NV_CUINFO"
        /*0018*/ 	.short	0x0002
        /*001a*/ 	.short	0x0064
        /*001c*/ 	.short	0x0082
	.zero		2


//--------------------- .nv.info                  --------------------------
	.section	.nv.info,"",@"SHT_CUDA_INFO"
	.align	4


	//----- nvinfo : EIATTR_REGCOUNT
	.align		4
        /*0000*/ 	.byte	0x04, 0x2f
        /*0002*/ 	.short	(.L_1 - .L_0)
	.align		4
.L_0:
        /*0004*/ 	.word	index@(_Z12matmul_naivePfS_S_iii)
        /*0008*/ 	.word	0x00000020


	//----- nvinfo : EIATTR_FRAME_SIZE
	.align		4
.L_1:
        /*000c*/ 	.byte	0x04, 0x11
        /*000e*/ 	.short	(.L_3 - .L_2)
	.align		4
.L_2:
        /*0010*/ 	.word	index@(_Z12matmul_naivePfS_S_iii)
        /*0014*/ 	.word	0x00000000


	//----- nvinfo : EIATTR_MIN_STACK_SIZE
	.align		4
.L_3:
        /*0018*/ 	.byte	0x04, 0x12
        /*001a*/ 	.short	(.L_5 - .L_4)
	.align		4
.L_4:
        /*001c*/ 	.word	index@(_Z12matmul_naivePfS_S_iii)
        /*0020*/ 	.word	0x00000000
.L_5:


//--------------------- .nv.compat                --------------------------
	.section	.nv.compat,"",@"SHT_CUDA_COMPAT_INFO"
	.align	4
        /*0000*/ 	.byte	0x02, 0x09, 0x00, 0x00, 0x02, 0x02, 0x01, 0x00, 0x02, 0x05, 0x05, 0x00, 0x03, 0x07, 0x01, 0x01
        /*0010*/ 	.byte	0x02, 0x03, 0x00, 0x00, 0x02, 0x06, 0x01, 0x00, 0x04, 0x0b, 0x08, 0x00, 0x09, 0x00, 0x00, 0x00
        /*0020*/ 	.byte	0x00, 0x00, 0x00, 0x00


//--------------------- .nv.info._Z12matmul_naivePfS_S_iii --------------------------
	.section	.nv.info._Z12matmul_naivePfS_S_iii,"",@"SHT_CUDA_INFO"
	.sectionflags	@""
	.align	4


	//----- nvinfo : EIATTR_CUDA_API_VERSION
	.align		4
        /*0000*/ 	.byte	0x04, 0x37
        /*0002*/ 	.short	(.L_7 - .L_6)
.L_6:
        /*0004*/ 	.word	0x00000082


	//----- nvinfo : EIATTR_KPARAM_INFO
	.align		4
.L_7:
        /*0008*/ 	.byte	0x04, 0x17
        /*000a*/ 	.short	(.L_9 - .L_8)
.L_8:
        /*000c*/ 	.word	0x00000000
        /*0010*/ 	.short	0x0005
        /*0012*/ 	.short	0x0020
        /*0014*/ 	.byte	0x00, 0xf0, 0x11, 0x00


	//----- nvinfo : EIATTR_KPARAM_INFO
	.align		4
.L_9:
        /*0018*/ 	.byte	0x04, 0x17
        /*001a*/ 	.short	(.L_11 - .L_10)
.L_10:
        /*001c*/ 	.word	0x00000000
        /*0020*/ 	.short	0x0004
        /*0022*/ 	.short	0x001c
        /*0024*/ 	.byte	0x00, 0xf0, 0x11, 0x00


	//----- nvinfo : EIATTR_KPARAM_INFO
	.align		4
.L_11:
        /*0028*/ 	.byte	0x04, 0x17
        /*002a*/ 	.short	(.L_13 - .L_12)
.L_12:
        /*002c*/ 	.word	0x00000000
        /*0030*/ 	.short	0x0003
        /*0032*/ 	.short	0x0018
        /*0034*/ 	.byte	0x00, 0xf0, 0x11, 0x00


	//----- nvinfo : EIATTR_KPARAM_INFO
	.align		4
.L_13:
        /*0038*/ 	.byte	0x04, 0x17
        /*003a*/ 	.short	(.L_15 - .L_14)
.L_14:
        /*003c*/ 	.word	0x00000000
        /*0040*/ 	.short	0x0002
        /*0042*/ 	.short	0x0010
        /*0044*/ 	.byte	0x00, 0xf5, 0x21, 0x00


	//----- nvinfo : EIATTR_KPARAM_INFO
	.align		4
.L_15:
        /*0048*/ 	.byte	0x04, 0x17
        /*004a*/ 	.short	(.L_17 - .L_16)
.L_16:
        /*004c*/ 	.word	0x00000000
        /*0050*/ 	.short	0x0001
        /*0052*/ 	.short	0x0008
        /*0054*/ 	.byte	0x00, 0xf5, 0x21, 0x00


	//----- nvinfo : EIATTR_KPARAM_INFO
	.align		4
.L_17:
        /*0058*/ 	.byte	0x04, 0x17
        /*005a*/ 	.short	(.L_19 - .L_18)
.L_18:
        /*005c*/ 	.word	0x00000000
        /*0060*/ 	.short	0x0000
        /*0062*/ 	.short	0x0000
        /*0064*/ 	.byte	0x00, 0xf5, 0x21, 0x00


	//----- nvinfo : EIATTR_SPARSE_MMA_MASK
	.align		4
.L_19:
        /*0068*/ 	.byte	0x03, 0x50
        /*006a*/ 	.short	0x0000


	//----- nvinfo : EIATTR_MAXREG_COUNT
	.align		4
        /*006c*/ 	.byte	0x03, 0x1b
        /*006e*/ 	.short	0x00ff


	//----- nvinfo : EIATTR_MERCURY_ISA_VERSION
	.align		4
        /*0070*/ 	.byte	0x03, 0x5f
        /*0072*/ 	.short	0x0101


	//----- nvinfo : EIATTR_VRC_CTA_INIT_COUNT
	.align		4
        /*0074*/ 	.byte	0x02, 0x4a
	.zero		1
	.zero		1


	//----- nvinfo : EIATTR_EXIT_INSTR_OFFSETS
	.align		4
        /*0078*/ 	.byte	0x04, 0x1c
        /*007a*/ 	.short	(.L_21 - .L_20)


	//   ....[0]....
.L_20:
        /*007c*/ 	.word	0x000000d0


	//   ....[1]....
        /*0080*/ 	.word	0x000008f0


	//----- nvinfo : EIATTR_CBANK_PARAM_SIZE
	.align		4
.L_21:
        /*0084*/ 	.byte	0x03, 0x19
        /*0086*/ 	.short	0x0024


	//----- nvinfo : EIATTR_PARAM_CBANK
	.align		4
        /*0088*/ 	.byte	0x04, 0x0a
        /*008a*/ 	.short	(.L_23 - .L_22)
	.align		4
.L_22:
        /*008c*/ 	.word	index@(.nv.constant0._Z12matmul_naivePfS_S_iii)
        /*0090*/ 	.short	0x0380
        /*0092*/ 	.short	0x0024


	//----- nvinfo : EIATTR_SW_WAR
	.align		4
.L_23:
        /*0094*/ 	.byte	0x04, 0x36
        /*0096*/ 	.short	(.L_25 - .L_24)
.L_24:
        /*0098*/ 	.word	0x00000008
.L_25:


//--------------------- .nv.callgraph             --------------------------
	.section	.nv.callgraph,"",@"SHT_CUDA_CALLGRAPH"
	.align	4
	.sectionentsize	8
	.align		4
        /*0000*/ 	.word	0x00000000
	.align		4
        /*0004*/ 	.word	0xffffffff
	.align		4
        /*0008*/ 	.word	0x00000000
	.align		4
        /*000c*/ 	.word	0xfffffffe
	.align		4
        /*0010*/ 	.word	0x00000000
	.align		4
        /*0014*/ 	.word	0xfffffffd
	.align		4
        /*0018*/ 	.word	0x00000000
	.align		4
        /*001c*/ 	.word	0xfffffffc


//--------------------- .text._Z12matmul_naivePfS_S_iii --------------------------
	.section	.text._Z12matmul_naivePfS_S_iii,"ax",@progbits
	.align	128
        .global         _Z12matmul_naivePfS_S_iii
        .type           _Z12matmul_naivePfS_S_iii,@function
        .size           _Z12matmul_naivePfS_S_iii,(.L_x_5 - _Z12matmul_naivePfS_S_iii)
        .other          _Z12matmul_naivePfS_S_iii,@"STO_CUDA_ENTRY STV_DEFAULT"
_Z12matmul_naivePfS_S_iii:
.text._Z12matmul_naivePfS_S_iii:
[----:B------:R-:W-:Y:S01]  /*0000*/  LDC R1, c[0x0][0x37c] ;  /* 0x0000df00ff017b82 */ /* 0x000fe20000000800 */
[----:B------:R-:W0:Y:S01]  /*0010*/  S2R R0, SR_CTAID.X ;  /* 0x0000000000007919 */ /* 0x000e220000002500 */
[----:B------:R-:W1:Y:S06]  /*0020*/  LDCU UR4, c[0x0][0x364] ;  /* 0x00006c80ff0477ac */ /* 0x000e6c0008000800 */
[----:B------:R-:W2:Y:S01]  /*0030*/  LDC R17, c[0x0][0x3a0] ;  /* 0x0000e800ff117b82 */ /* 0x000ea20000000800 */
[----:B------:R-:W0:Y:S01]  /*0040*/  S2R R5, SR_TID.X ;  /* 0x0000000000057919 */ /* 0x000e220000002100 */
[----:B------:R-:W0:Y:S01]  /*0050*/  LDCU UR5, c[0x0][0x360] ;  /* 0x00006c00ff0577ac */ /* 0x000e220008000800 */
[----:B------:R-:W1:Y:S01]  /*0060*/  S2R R16, SR_CTAID.Y ;  /* 0x0000000000107919 */ /* 0x000e620000002600 */
[----:B------:R-:W3:Y:S01]  /*0070*/  LDCU UR6, c[0x0][0x398] ;  /* 0x00007300ff0677ac */ /* 0x000ee20008000800 */
[----:B------:R-:W1:Y:S01]  /*0080*/  S2R R3, SR_TID.Y ;  /* 0x0000000000037919 */ /* 0x000e620000002200 */
[----:B0-----:R-:W-:-:S05]  /*0090*/  IMAD R0, R0, UR5, R5 ;  /* 0x0000000500007c24 */ /* 0x001fca000f8e0205 */
[----:B--2---:R-:W-:Y:S01]  /*00a0*/  ISETP.GE.AND P0, PT, R0, R17, PT ;  /* 0x000000110000720c */ /* 0x004fe20003f06270 */
[----:B-1----:R-:W-:-:S05]  /*00b0*/  IMAD R16, R16, UR4, R3 ;  /* 0x0000000410107c24 */ /* 0x002fca000f8e0203 */
[----:B---3--:R-:W-:-:S13]  /*00c0*/  ISETP.GE.OR P0, PT, R16, UR6, P0 ;  /* 0x0000000610007c0c */ /* 0x008fda0008706670 */
[----:B------:R-:W-:Y:S05]  /*00d0*/  @P0 EXIT ;  /* 0x000000000000094d */ /* 0x000fea0003800000 */
[----:B------:R-:W0:Y:S01]  /*00e0*/  LDC R19, c[0x0][0x39c] ;  /* 0x0000e700ff137b82 */ /* 0x000e220000000800 */
[----:B------:R-:W1:Y:S01]  /*00f0*/  LDCU.64 UR4, c[0x0][0x358] ;  /* 0x00006b00ff0477ac */ /* 0x000e620008000a00 */
[----:B------:R-:W-:Y:S01]  /*0100*/  HFMA2 R24, -RZ, RZ, 0, 0 ;  /* 0x00000000ff187431 */ /* 0x000fe200000001ff */
[----:B0-----:R-:W-:-:S13]  /*0110*/  ISETP.GE.AND P0, PT, R19, 0x1, PT ;  /* 0x000000011300780c */ /* 0x001fda0003f06270 */
[----:B-1----:R-:W-:Y:S05]  /*0120*/  @!P0 BRA `(.L_x_0) ;  /* 0x0000000400e08947 */ /* 0x002fea0003800000 */
[C---:B------:R-:W-:Y:S01]  /*0130*/  ISETP.GE.U32.AND P1, PT, R19.reuse, 0x8, PT ;  /* 0x000000081300780c */ /* 0x040fe20003f26070 */
[----:B------:R-:W-:Y:S01]  /*0140*/  IMAD R20, R16, R19, RZ ;  /* 0x0000001310147224 */ /* 0x000fe200078e02ff */
[----:B------:R-:W-:Y:S02]  /*0150*/  LOP3.LUT R27, R19, 0x7, RZ, 0xc0, !PT ;  /* 0x00000007131b7812 */ /* 0x000fe400078ec0ff */
[----:B------:R-:W-:Y:S02]  /*0160*/  MOV R24, RZ ;  /* 0x000000ff00187202 */ /* 0x000fe40000000f00 */
[----:B------:R-:W-:Y:S02]  /*0170*/  ISETP.NE.AND P0, PT, R27, RZ, PT ;  /* 0x000000ff1b00720c */ /* 0x000fe40003f05270 */
[----:B------:R-:W-:-:S05]  /*0180*/  MOV R21, RZ ;  /* 0x000000ff00157202 */ /* 0x000fca0000000f00 */
[----:B------:R-:W-:Y:S06]  /*0190*/  @!P1 BRA `(.L_x_1) ;  /* 0x0000000000c49947 */ /* 0x000fec0003800000 */
[----:B------:R-:W0:Y:S01]  /*01a0*/  LDC.64 R2, c[0x0][0x380] ;  /* 0x0000e000ff027b82 */ /* 0x000e220000000a00 */
[----:B------:R-:W-:Y:S02]  /*01b0*/  LOP3.LUT R21, R19, 0x7ffffff8, RZ, 0xc0, !PT ;  /* 0x7ffffff813157812 */ /* 0x000fe400078ec0ff */
[----:B------:R-:W-:Y:S02]  /*01c0*/  MOV R24, RZ ;  /* 0x000000ff00187202 */ /* 0x000fe40000000f00 */
[----:B------:R-:W-:Y:S02]  /*01d0*/  MOV R18, R0 ;  /* 0x0000000000127202 */ /* 0x000fe40000000f00 */
[----:B------:R-:W-:Y:S01]  /*01e0*/  IADD3 R22, PT, PT, -R21, RZ, RZ ;  /* 0x000000ff15167210 */ /* 0x000fe20007ffe1ff */
[----:B0-----:R-:W-:-:S03]  /*01f0*/  IMAD.WIDE.U32 R2, R20, 0x4, R2 ;  /* 0x0000000414027825 */ /* 0x001fc600078e0002 */
[----:B------:R-:W-:-:S04]  /*0200*/  IADD3 R4, P1, PT, R2, 0x10, RZ ;  /* 0x0000001002047810 */ /* 0x000fc80007f3e0ff */
[----:B------:R-:W-:-:S09]  /*0210*/  IADD3.X R5, PT, PT, RZ, R3, RZ, P1, !PT ;  /* 0x00000003ff057210 */ /* 0x000fd20000ffe4ff */
.L_x_2:
[----:B------:R-:W0:Y:S01]  /*0220*/  LDC.64 R14, c[0x0][0x388] ;  /* 0x0000e200ff0e7b82 */ /* 0x000e220000000a00 */
[----:B------:R-:W-:Y:S02]  /*0230*/  MOV R2, R4 ;  /* 0x0000000400027202 */ /* 0x000fe40000000f00 */
[----:B------:R-:W-:-:S05]  /*0240*/  MOV R3, R5 ;  /* 0x0000000500037202 */ /* 0x000fca0000000f00 */
[----:B------:R-:W2:Y:S04]  /*0250*/  LDG.E R25, desc[UR4][R2.64+-0x10] ;  /* 0xfffff00402197981 */ /* 0x000ea8000c1e1900 */
[----:B------:R-:W3:Y:S04]  /*0260*/  LDG.E R23, desc[UR4][R2.64+-0xc] ;  /* 0xfffff40402177981 */ /* 0x000ee8000c1e1900 */
[----:B------:R-:W4:Y:S04]  /*0270*/  LDG.E R29, desc[UR4][R2.64+-0x8] ;  /* 0xfffff804021d7981 */ /* 0x000f28000c1e1900 */
[----:B------:R-:W5:Y:S01]  /*0280*/  LDG.E R28, desc[UR4][R2.64+-0x4] ;  /* 0xfffffc04021c7981 */ /* 0x000f62000c1e1900 */
[----:B0-----:R-:W-:-:S05]  /*0290*/  IMAD.WIDE R14, R18, 0x4, R14 ;  /* 0x00000004120e7825 */ /* 0x001fca00078e020e */
[----:B------:R0:W2:Y:S01]  /*02a0*/  LDG.E R26, desc[UR4][R14.64] ;  /* 0x000000040e1a7981 */ /* 0x0000a2000c1e1900 */
[----:B------:R-:W-:-:S04]  /*02b0*/  IMAD.WIDE R12, R17, 0x4, R14 ;  /* 0x00000004110c7825 */ /* 0x000fc800078e020e */
[C---:B------:R-:W-:Y:S02]  /*02c0*/  IMAD.WIDE R4, R17.reuse, 0x4, R12 ;  /* 0x0000000411047825 */ /* 0x040fe400078e020c */
[----:B------:R-:W3:Y:S02]  /*02d0*/  LDG.E R12, desc[UR4][R12.64] ;  /* 0x000000040c0c7981 */ /* 0x000ee4000c1e1900 */
[C---:B------:R-:W-:Y:S02]  /*02e0*/  IMAD.WIDE R8, R17.reuse, 0x4, R4 ;  /* 0x0000000411087825 */ /* 0x040fe400078e0204 */
[----:B------:R-:W4:Y:S02]  /*02f0*/  LDG.E R4, desc[UR4][R4.64] ;  /* 0x0000000404047981 */ /* 0x000f24000c1e1900 */
[C---:B------:R-:W-:Y:S02]  /*0300*/  IMAD.WIDE R6, R17.reuse, 0x4, R8 ;  /* 0x0000000411067825 */ /* 0x040fe400078e0208 */
[----:B------:R-:W5:Y:S02]  /*0310*/  LDG.E R8, desc[UR4][R8.64] ;  /* 0x0000000408087981 */ /* 0x000f64000c1e1900 */
[----:B------:R-:W-:-:S02]  /*0320*/  IMAD.WIDE R10, R17, 0x4, R6 ;  /* 0x00000004110a7825 */ /* 0x000fc400078e0206 */
[----:B------:R-:W5:Y:S04]  /*0330*/  LDG.E R5, desc[UR4][R2.64] ;  /* 0x0000000402057981 */ /* 0x000f68000c1e1900 */
[----:B------:R-:W5:Y:S01]  /*0340*/  LDG.E R6, desc[UR4][R6.64] ;  /* 0x0000000406067981 */ /* 0x000f62000c1e1900 */
[----:B0-----:R-:W-:-:S03]  /*0350*/  IMAD.WIDE R14, R17, 0x4, R10 ;  /* 0x00000004110e7825 */ /* 0x001fc600078e020a */
[----:B------:R-:W5:Y:S04]  /*0360*/  LDG.E R10, desc[UR4][R10.64] ;  /* 0x000000040a0a7981 */ /* 0x000f68000c1e1900 */
[----:B------:R-:W5:Y:S04]  /*0370*/  LDG.E R13, desc[UR4][R14.64] ;  /* 0x000000040e0d7981 */ /* 0x000f68000c1e1900 */
[----:B------:R-:W5:Y:S04]  /*0380*/  LDG.E R7, desc[UR4][R2.64+0x4] ;  /* 0x0000040402077981 */ /* 0x000f68000c1e1900 */
[----:B------:R-:W5:Y:S01]  /*0390*/  LDG.E R9, desc[UR4][R2.64+0xc] ;  /* 0x00000c0402097981 */ /* 0x000f62000c1e1900 */
[----:B--2---:R-:W-:Y:S01]  /*03a0*/  FFMA R26, R25, R26, R24 ;  /* 0x0000001a191a7223 */ /* 0x004fe20000000018 */
[----:B------:R-:W-:-:S02]  /*03b0*/  IMAD.WIDE R24, R17, 0x4, R14 ;  /* 0x0000000411187825 */ /* 0x000fc400078e020e */
[----:B------:R-:W2:Y:S04]  /*03c0*/  LDG.E R14, desc[UR4][R2.64+0x8] ;  /* 0x00000804020e7981 */ /* 0x000ea8000c1e1900 */
[----:B------:R-:W2:Y:S01]  /*03d0*/  LDG.E R24, desc[UR4][R24.64] ;  /* 0x0000000418187981 */ /* 0x000ea2000c1e1900 */
[----:B---3--:R-:W-:Y:S01]  /*03e0*/  FFMA R12, R23, R12, R26 ;  /* 0x0000000c170c7223 */ /* 0x008fe2000000001a */
[----:B------:R-:W-:-:S03]  /*03f0*/  IADD3 R22, PT, PT, R22, 0x8, RZ ;  /* 0x0000000816167810 */ /* 0x000fc60007ffe0ff */
[----:B----4-:R-:W-:Y:S01]  /*0400*/  FFMA R29, R29, R4, R12 ;  /* 0x000000041d1d7223 */ /* 0x010fe2000000000c */
[----:B------:R-:W-:-:S03]  /*0410*/  ISETP.NE.AND P1, PT, R22, RZ, PT ;  /* 0x000000ff1600720c */ /* 0x000fc60003f25270 */
[----:B-----5:R-:W-:Y:S01]  /*0420*/  FFMA R8, R28, R8, R29 ;  /* 0x000000081c087223 */ /* 0x020fe2000000001d */
[----:B------:R-:W-:-:S03]  /*0430*/  IADD3 R4, P2, PT, R2, 0x20, RZ ;  /* 0x0000002002047810 */ /* 0x000fc60007f5e0ff */
[----:B------:R-:W-:Y:S01]  /*0440*/  FFMA R6, R5, R6, R8 ;  /* 0x0000000605067223 */ /* 0x000fe20000000008 */
[----:B------:R-:W-:Y:S02]  /*0450*/  IADD3.X R5, PT, PT, RZ, R3, RZ, P2, !PT ;  /* 0x00000003ff057210 */ /* 0x000fe400017fe4ff */
[----:B------:R-:W-:Y:S01]  /*0460*/  LEA R18, R17, R18, 0x3 ;  /* 0x0000001211127211 */ /* 0x000fe200078e18ff */
[----:B------:R-:W-:-:S04]  /*0470*/  FFMA R7, R7, R10, R6 ;  /* 0x0000000a07077223 */ /* 0x000fc80000000006 */
[----:B--2---:R-:W-:-:S04]  /*0480*/  FFMA R14, R14, R13, R7 ;  /* 0x0000000d0e0e7223 */ /* 0x004fc80000000007 */
[----:B------:R-:W-:Y:S01]  /*0490*/  FFMA R24, R9, R24, R14 ;  /* 0x0000001809187223 */ /* 0x000fe2000000000e */
[----:B------:R-:W-:Y:S06]  /*04a0*/  @P1 BRA `(.L_x_2) ;  /* 0xfffffffc005c1947 */ /* 0x000fec000383ffff */
.L_x_1:
[----:B------:R-:W-:Y:S05]  /*04b0*/  @!P0 BRA `(.L_x_0) ;  /* 0x0000000000fc8947 */ /* 0x000fea0003800000 */
[----:B------:R-:W-:Y:S02]  /*04c0*/  ISETP.GE.U32.AND P1, PT, R27, 0x4, PT ;  /* 0x000000041b00780c */ /* 0x000fe40003f26070 */
[----:B------:R-:W-:-:S04]  /*04d0*/  LOP3.LUT R14, R19, 0x3, RZ, 0xc0, !PT ;  /* 0x00000003130e7812 */ /* 0x000fc800078ec0ff */
[----:B------:R-:W-:-:S07]  /*04e0*/  ISETP.NE.AND P0, PT, R14, RZ, PT ;  /* 0x000000ff0e00720c */ /* 0x000fce0003f05270 */
[----:B------:R-:W-:Y:S06]  /*04f0*/  @!P1 BRA `(.L_x_3) ;  /* 0x00000000006c9947 */ /* 0x000fec0003800000 */
[----:B------:R-:W0:Y:S01]  /*0500*/  LDC.64 R4, c[0x0][0x388] ;  /* 0x0000e200ff047b82 */ /* 0x000e220000000a00 */
[----:B------:R-:W1:Y:S01]  /*0510*/  LDCU.64 UR6, c[0x0][0x380] ;  /* 0x00007000ff0677ac */ /* 0x000e620008000a00 */
[----:B------:R-:W-:Y:S01]  /*0520*/  IMAD R7, R21, R17, R0 ;  /* 0x0000001115077224 */ /* 0x000fe200078e0200 */
[CC--:B------:R-:W-:Y:S02]  /*0530*/  IADD3 R3, PT, PT, R20.reuse, R21.reuse, RZ ;  /* 0x0000001514037210 */ /* 0x0c0fe40007ffe0ff */
[----:B------:R-:W-:-:S03]  /*0540*/  IADD3 R8, P1, PT, R20, R21, RZ ;  /* 0x0000001514087210 */ /* 0x000fc60007f3e0ff */
[----:B------:R-:W2:Y:S01]  /*0550*/  LDC.64 R12, c[0x0][0x380] ;  /* 0x0000e000ff0c7b82 */ /* 0x000ea20000000a00 */
[----:B0-----:R-:W-:-:S04]  /*0560*/  IMAD.WIDE R4, R7, 0x4, R4 ;  /* 0x0000000407047825 */ /* 0x001fc800078e0204 */
[----:B------:R-:W-:Y:S02]  /*0570*/  IMAD.WIDE R6, R17, 0x4, R4 ;  /* 0x0000000411067825 */ /* 0x000fe400078e0204 */
[----:B------:R-:W3:Y:S02]  /*0580*/  LDG.E R4, desc[UR4][R4.64] ;  /* 0x0000000404047981 */ /* 0x000ee4000c1e1900 */
[----:B--2---:R-:W-:Y:S01]  /*0590*/  IMAD.WIDE.U32 R12, R3, 0x4, R12 ;  /* 0x00000004030c7825 */ /* 0x004fe200078e000c */
[----:B------:R-:W-:Y:S02]  /*05a0*/  IADD3.X R3, PT, PT, RZ, RZ, RZ, P1, !PT ;  /* 0x000000ffff037210 */ /* 0x000fe40000ffe4ff */
[----:B-1----:R-:W-:-:S03]  /*05b0*/  LEA R2, P1, R8, UR6, 0x2 ;  /* 0x0000000608027c11 */ /* 0x002fc6000f8210ff */
[----:B------:R-:W3:Y:S01]  /*05c0*/  LDG.E R13, desc[UR4][R12.64] ;  /* 0x000000040c0d7981 */ /* 0x000ee2000c1e1900 */
[----:B------:R-:W-:Y:S01]  /*05d0*/  LEA.HI.X R3, R8, UR7, R3, 0x2, P1 ;  /* 0x0000000708037c11 */ /* 0x000fe200088f1403 */
[C---:B------:R-:W-:Y:S02]  /*05e0*/  IMAD.WIDE R8, R17.reuse, 0x4, R6 ;  /* 0x0000000411087825 */ /* 0x040fe400078e0206 */
[----:B------:R-:W2:Y:S04]  /*05f0*/  LDG.E R6, desc[UR4][R6.64] ;  /* 0x0000000406067981 */ /* 0x000ea8000c1e1900 */
[----:B------:R-:W2:Y:S01]  /*0600*/  LDG.E R15, desc[UR4][R2.64+0x4] ;  /* 0x00000404020f7981 */ /* 0x000ea2000c1e1900 */
[----:B------:R-:W-:-:S03]  /*0610*/  IMAD.WIDE R10, R17, 0x4, R8 ;  /* 0x00000004110a7825 */ /* 0x000fc600078e0208 */
[----:B------:R-:W4:Y:S04]  /*0620*/  LDG.E R22, desc[UR4][R8.64] ;  /* 0x0000000408167981 */ /* 0x000f28000c1e1900 */
[----:B------:R-:W4:Y:S04]  /*0630*/  LDG.E R18, desc[UR4][R2.64+0x8] ;  /* 0x0000080402127981 */ /* 0x000f28000c1e1900 */
[----:B------:R-:W5:Y:S04]  /*0640*/  LDG.E R26, desc[UR4][R2.64+0xc] ;  /* 0x00000c04021a7981 */ /* 0x000f68000c1e1900 */
[----:B------:R-:W5:Y:S01]  /*0650*/  LDG.E R10, desc[UR4][R10.64] ;  /* 0x000000040a0a7981 */ /* 0x000f62000c1e1900 */
[----:B------:R-:W-:Y:S01]  /*0660*/  IADD3 R21, PT, PT, R21, 0x4, RZ ;  /* 0x0000000415157810 */ /* 0x000fe20007ffe0ff */
[----:B---3--:R-:W-:-:S04]  /*0670*/  FFMA R24, R13, R4, R24 ;  /* 0x000000040d187223 */ /* 0x008fc80000000018 */
[----:B--2---:R-:W-:-:S04]  /*0680*/  FFMA R15, R15, R6, R24 ;  /* 0x000000060f0f7223 */ /* 0x004fc80000000018 */
[----:B----4-:R-:W-:-:S04]  /*0690*/  FFMA R15, R18, R22, R15 ;  /* 0x00000016120f7223 */ /* 0x010fc8000000000f */
[----:B-----5:R-:W-:-:S07]  /*06a0*/  FFMA R24, R26, R10, R15 ;  /* 0x0000000a1a187223 */ /* 0x020fce000000000f */
.L_x_3:
[----:B------:R-:W-:Y:S05]  /*06b0*/  @!P0 BRA `(.L_x_0) ;  /* 0x00000000007c8947 */ /* 0x000fea0003800000 */
[----:B------:R-:W-:Y:S01]  /*06c0*/  ISETP.NE.AND P1, PT, R14, 0x1, PT ;  /* 0x000000010e00780c */ /* 0x000fe20003f25270 */
[----:B------:R-:W0:Y:S01]  /*06d0*/  LDC.64 R10, c[0x0][0x380] ;  /* 0x0000e000ff0a7b82 */ /* 0x000e220000000a00 */
[----:B------:R-:W-:-:S04]  /*06e0*/  LOP3.LUT R19, R19, 0x1, RZ, 0xc0, !PT ;  /* 0x0000000113137812 */ /* 0x000fc800078ec0ff */
[----:B------:R-:W-:-:S03]  /*06f0*/  ISETP.NE.U32.AND P0, PT, R19, 0x1, PT ;  /* 0x000000011300780c */ /* 0x000fc60003f05070 */
[----:B------:R-:W1:Y:S04]  /*0700*/  LDC.64 R8, c[0x0][0x388] ;  /* 0x0000e200ff087b82 */ /* 0x000e680000000a00 */
[CC--:B------:R-:W-:Y:S02]  /*0710*/  @P1 IADD3 R13, PT, PT, R20.reuse, R21.reuse, RZ ;  /* 0x00000015140d1210 */ /* 0x0c0fe40007ffe0ff */
[----:B------:R-:W-:Y:S02]  /*0720*/  @P1 IADD3 R12, P2, PT, R20, R21, RZ ;  /* 0x00000015140c1210 */ /* 0x000fe40007f5e0ff */
[----:B------:R-:W2:Y:S02]  /*0730*/  @P1 LDC.64 R2, c[0x0][0x380] ;  /* 0x0000e000ff021b82 */ /* 0x000ea40000000a00 */
[----:B------:R-:W-:-:S06]  /*0740*/  @P1 IADD3.X R14, PT, PT, RZ, RZ, RZ, P2, !PT ;  /* 0x000000ffff0e1210 */ /* 0x000fcc00017fe4ff */
[----:B------:R-:W3:Y:S01]  /*0750*/  LDC.64 R4, c[0x0][0x380] ;  /* 0x0000e000ff047b82 */ /* 0x000ee20000000a00 */
[----:B0-----:R-:W-:-:S04]  /*0760*/  @P1 IMAD.WIDE.U32 R10, R13, 0x4, R10 ;  /* 0x000000040d0a1825 */ /* 0x001fc800078e000a */
[C---:B------:R-:W-:Y:S01]  /*0770*/  @P1 IMAD R13, R21.reuse, R17, R0 ;  /* 0x00000011150d1224 */ /* 0x040fe200078e0200 */
[----:B------:R-:W-:Y:S01]  /*0780*/  @P1 IADD3 R21, PT, PT, R21, 0x2, RZ ;  /* 0x0000000215151810 */ /* 0x000fe20007ffe0ff */
[----:B------:R-:W4:Y:S01]  /*0790*/  @P1 LDG.E R11, desc[UR4][R10.64] ;  /* 0x000000040a0b1981 */ /* 0x000f22000c1e1900 */
[----:B------:R-:W0:Y:S01]  /*07a0*/  LDC.64 R6, c[0x0][0x388] ;  /* 0x0000e200ff067b82 */ /* 0x000e220000000a00 */
[----:B-1----:R-:W-:Y:S01]  /*07b0*/  @P1 IMAD.WIDE R8, R13, 0x4, R8 ;  /* 0x000000040d081825 */ /* 0x002fe200078e0208 */
[----:B------:R-:W-:Y:S02]  /*07c0*/  @!P0 IADD3 R15, PT, PT, R20, R21, RZ ;  /* 0x00000015140f8210 */ /* 0x000fe40007ffe0ff */
[----:B--2---:R-:W-:Y:S01]  /*07d0*/  @P1 LEA R2, P2, R12, R2, 0x2 ;  /* 0x000000020c021211 */ /* 0x004fe200078410ff */
[----:B------:R-:W-:-:S03]  /*07e0*/  @!P0 IMAD R21, R21, R17, R0 ;  /* 0x0000001115158224 */ /* 0x000fc600078e0200 */
[----:B------:R-:W-:Y:S01]  /*07f0*/  @P1 LEA.HI.X R3, R12, R3, R14, 0x2, P2 ;  /* 0x000000030c031211 */ /* 0x000fe200010f140e */
[----:B------:R-:W-:Y:S01]  /*0800*/  @P1 IMAD.WIDE R12, R17, 0x4, R8 ;  /* 0x00000004110c1825 */ /* 0x000fe200078e0208 */
[----:B------:R-:W4:Y:S03]  /*0810*/  @P1 LDG.E R14, desc[UR4][R8.64] ;  /* 0x00000004080e1981 */ /* 0x000f26000c1e1900 */
[----:B---3--:R-:W-:Y:S01]  /*0820*/  @!P0 IMAD.WIDE.U32 R4, R15, 0x4, R4 ;  /* 0x000000040f048825 */ /* 0x008fe200078e0004 */
[----:B------:R-:W2:Y:S04]  /*0830*/  @P1 LDG.E R2, desc[UR4][R2.64+0x4] ;  /* 0x0000040402021981 */ /* 0x000ea8000c1e1900 */
[----:B------:R-:W2:Y:S01]  /*0840*/  @P1 LDG.E R12, desc[UR4][R12.64] ;  /* 0x000000040c0c1981 */ /* 0x000ea2000c1e1900 */
[----:B0-----:R-:W-:-:S03]  /*0850*/  @!P0 IMAD.WIDE R6, R21, 0x4, R6 ;  /* 0x0000000415068825 */ /* 0x001fc600078e0206 */
[----:B------:R-:W3:Y:S04]  /*0860*/  @!P0 LDG.E R5, desc[UR4][R4.64] ;  /* 0x0000000404058981 */ /* 0x000ee8000c1e1900 */
[----:B------:R-:W3:Y:S01]  /*0870*/  @!P0 LDG.E R6, desc[UR4][R6.64] ;  /* 0x0000000406068981 */ /* 0x000ee2000c1e1900 */
[----:B----4-:R-:W-:-:S04]  /*0880*/  @P1 FFMA R11, R11, R14, R24 ;  /* 0x0000000e0b0b1223 */ /* 0x010fc80000000018 */
[----:B--2---:R-:W-:-:S04]  /*0890*/  @P1 FFMA R24, R2, R12, R11 ;  /* 0x0000000c02181223 */ /* 0x004fc8000000000b */
[----:B---3--:R-:W-:-:S07]  /*08a0*/  @!P0 FFMA R24, R5, R6, R24 ;  /* 0x0000000605188223 */ /* 0x008fce0000000018 */
.L_x_0:
[----:B------:R-:W0:Y:S01]  /*08b0*/  LDC.64 R2, c[0x0][0x390] ;  /* 0x0000e400ff027b82 */ /* 0x000e220000000a00 */
[----:B------:R-:W-:-:S04]  /*08c0*/  IMAD R17, R16, R17, R0 ;  /* 0x0000001110117224 */ /* 0x000fc800078e0200 */
[----:B0-----:R-:W-:-:S05]  /*08d0*/  IMAD.WIDE R2, R17, 0x4, R2 ;  /* 0x0000000411027825 */ /* 0x001fca00078e0202 */
[----:B------:R-:W-:Y:S01]  /*08e0*/  STG.E desc[UR4][R2.64], R24 ;  /* 0x0000001802007986 */ /* 0x000fe2000c101904 */
[----:B------:R-:W-:Y:S05]  /*08f0*/  EXIT ;  /* 0x000000000000794d */ /* 0x000fea0003800000 */
.L_x_4:
[----:B------:R-:W-:-:S00]  /*0900*/  BRA `(.L_x_4) ;  /* 0xfffffffc00fc7947 */ /* 0x000fc0000383ffff */
[----:B------:R-:W-:-:S00]  /*0910*/  NOP ;  /* 0x0000000000007918 */ /* 0x000fc00000000000 */
        /* <DEDUP_REMOVED lines=14> */
.L_x_5:


//--------------------- .nv.shared.reserved.0     --------------------------
	.section	.nv.shared.reserved.0,"aw",@nobits
	.weak		__nv_reservedSMEM_offset_0_alias
	.size		__nv_reservedSMEM_offset_0_alias, 0, 64
	.other		__nv_reservedSMEM_offset_0_alias,@"STO_CUDA_RESERVED_SHARED STV_DEFAULT"
__nv_reservedSMEM_offset_0_alias:
	.zero		0
	.zero		64


//--------------------- .nv.constant0._Z12matmul_naivePfS_S_iii --------------------------
	.section	.nv.constant0._Z12matmul_naivePfS_S_iii,"a",@progbits
	.sectionflags	@""
	.align	4
.nv.constant0._Z12matmul_naivePfS_S_iii:
	.zero		932


//--------------------- SYMBOLS --------------------------

	.type		.nv.reservedSmem.offset0,@object
	.size		.nv.reservedSmem.offset0,0x4
